//
// Generated by NVIDIA NVVM Compiler
//
// Compiler Build ID: CL-36424714
// Cuda compilation tools, release 13.0, V13.0.88
// Based on NVVM 20.0.0
//

.version 9.0
.target sm_100
.address_size 64

	// .globl	_ZN3cub18CUB_300001_SM_10006detail11EmptyKernelIvEEvv
.global .align 1 .b8 _ZN40_INTERNAL_8b2df43f_4_k_cu_dcf479dd_318024cuda3std3__45__cpo5beginE[1];
.global .align 1 .b8 _ZN40_INTERNAL_8b2df43f_4_k_cu_dcf479dd_318024cuda3std3__45__cpo3endE[1];
.global .align 1 .b8 _ZN40_INTERNAL_8b2df43f_4_k_cu_dcf479dd_318024cuda3std3__45__cpo6cbeginE[1];
.global .align 1 .b8 _ZN40_INTERNAL_8b2df43f_4_k_cu_dcf479dd_318024cuda3std3__45__cpo4cendE[1];
.global .align 1 .b8 _ZN40_INTERNAL_8b2df43f_4_k_cu_dcf479dd_318024cuda3std3__45__cpo6rbeginE[1];
.global .align 1 .b8 _ZN40_INTERNAL_8b2df43f_4_k_cu_dcf479dd_318024cuda3std3__45__cpo4rendE[1];
.global .align 1 .b8 _ZN40_INTERNAL_8b2df43f_4_k_cu_dcf479dd_318024cuda3std3__45__cpo7crbeginE[1];
.global .align 1 .b8 _ZN40_INTERNAL_8b2df43f_4_k_cu_dcf479dd_318024cuda3std3__45__cpo5crendE[1];
.global .align 1 .b8 _ZN40_INTERNAL_8b2df43f_4_k_cu_dcf479dd_318024cuda3std3__442_GLOBAL__N__8b2df43f_4_k_cu_dcf479dd_318026ignoreE[1];
.global .align 1 .b8 _ZN40_INTERNAL_8b2df43f_4_k_cu_dcf479dd_318024cuda3std3__419piecewise_constructE[1];
.global .align 1 .b8 _ZN40_INTERNAL_8b2df43f_4_k_cu_dcf479dd_318024cuda3std3__48in_placeE[1];
.global .align 1 .b8 _ZN40_INTERNAL_8b2df43f_4_k_cu_dcf479dd_318024cuda3std3__420unreachable_sentinelE[1];
.global .align 1 .b8 _ZN40_INTERNAL_8b2df43f_4_k_cu_dcf479dd_318024cuda3std3__47nulloptE[1];
.global .align 1 .b8 _ZN40_INTERNAL_8b2df43f_4_k_cu_dcf479dd_318024cuda3std3__48unexpectE[1];
.global .align 1 .b8 _ZN40_INTERNAL_8b2df43f_4_k_cu_dcf479dd_318024cuda3std6ranges3__45__cpo4swapE[1];
.global .align 1 .b8 _ZN40_INTERNAL_8b2df43f_4_k_cu_dcf479dd_318024cuda3std6ranges3__45__cpo9iter_moveE[1];
.global .align 1 .b8 _ZN40_INTERNAL_8b2df43f_4_k_cu_dcf479dd_318024cuda3std6ranges3__45__cpo5beginE[1];
.global .align 1 .b8 _ZN40_INTERNAL_8b2df43f_4_k_cu_dcf479dd_318024cuda3std6ranges3__45__cpo3endE[1];
.global .align 1 .b8 _ZN40_INTERNAL_8b2df43f_4_k_cu_dcf479dd_318024cuda3std6ranges3__45__cpo6cbeginE[1];
.global .align 1 .b8 _ZN40_INTERNAL_8b2df43f_4_k_cu_dcf479dd_318024cuda3std6ranges3__45__cpo4cendE[1];
.global .align 1 .b8 _ZN40_INTERNAL_8b2df43f_4_k_cu_dcf479dd_318024cuda3std6ranges3__45__cpo7advanceE[1];
.global .align 1 .b8 _ZN40_INTERNAL_8b2df43f_4_k_cu_dcf479dd_318024cuda3std6ranges3__45__cpo9iter_swapE[1];
.global .align 1 .b8 _ZN40_INTERNAL_8b2df43f_4_k_cu_dcf479dd_318024cuda3std6ranges3__45__cpo4nextE[1];
.global .align 1 .b8 _ZN40_INTERNAL_8b2df43f_4_k_cu_dcf479dd_318024cuda3std6ranges3__45__cpo4prevE[1];
.global .align 1 .b8 _ZN40_INTERNAL_8b2df43f_4_k_cu_dcf479dd_318024cuda3std6ranges3__45__cpo4dataE[1];
.global .align 1 .b8 _ZN40_INTERNAL_8b2df43f_4_k_cu_dcf479dd_318024cuda3std6ranges3__45__cpo5cdataE[1];
.global .align 1 .b8 _ZN40_INTERNAL_8b2df43f_4_k_cu_dcf479dd_318024cuda3std6ranges3__45__cpo4sizeE[1];
.global .align 1 .b8 _ZN40_INTERNAL_8b2df43f_4_k_cu_dcf479dd_318024cuda3std6ranges3__45__cpo5ssizeE[1];
.global .align 1 .b8 _ZN40_INTERNAL_8b2df43f_4_k_cu_dcf479dd_318024cuda3std6ranges3__45__cpo8distanceE[1];
.global .align 1 .b8 _ZN40_INTERNAL_8b2df43f_4_k_cu_dcf479dd_318026thrust24THRUST_300001_SM_1000_NS6system6detail10sequential3seqE[1];
.global .align 1 .b8 _ZN40_INTERNAL_8b2df43f_4_k_cu_dcf479dd_318026thrust24THRUST_300001_SM_1000_NS12placeholders2_1E[1];
.global .align 1 .b8 _ZN40_INTERNAL_8b2df43f_4_k_cu_dcf479dd_318026thrust24THRUST_300001_SM_1000_NS12placeholders2_2E[1];
.global .align 1 .b8 _ZN40_INTERNAL_8b2df43f_4_k_cu_dcf479dd_318026thrust24THRUST_300001_SM_1000_NS12placeholders2_3E[1];
.global .align 1 .b8 _ZN40_INTERNAL_8b2df43f_4_k_cu_dcf479dd_318026thrust24THRUST_300001_SM_1000_NS12placeholders2_4E[1];
.global .align 1 .b8 _ZN40_INTERNAL_8b2df43f_4_k_cu_dcf479dd_318026thrust24THRUST_300001_SM_1000_NS12placeholders2_5E[1];
.global .align 1 .b8 _ZN40_INTERNAL_8b2df43f_4_k_cu_dcf479dd_318026thrust24THRUST_300001_SM_1000_NS12placeholders2_6E[1];
.global .align 1 .b8 _ZN40_INTERNAL_8b2df43f_4_k_cu_dcf479dd_318026thrust24THRUST_300001_SM_1000_NS12placeholders2_7E[1];
.global .align 1 .b8 _ZN40_INTERNAL_8b2df43f_4_k_cu_dcf479dd_318026thrust24THRUST_300001_SM_1000_NS12placeholders2_8E[1];
.global .align 1 .b8 _ZN40_INTERNAL_8b2df43f_4_k_cu_dcf479dd_318026thrust24THRUST_300001_SM_1000_NS12placeholders2_9E[1];
.global .align 1 .b8 _ZN40_INTERNAL_8b2df43f_4_k_cu_dcf479dd_318026thrust24THRUST_300001_SM_1000_NS12placeholders3_10E[1];

.visible .entry _ZN3cub18CUB_300001_SM_10006detail11EmptyKernelIvEEvv()
{


	ret;

}


// ===== COMPILED SASS (sm_100) =====

	.target	sm_100

	.elftype	@"ET_EXEC"


//--------------------- .note.nv.tkinfo           --------------------------
	.section	.note.nv.tkinfo,"",@"SHT_NOTE"
	.sectionflags	@"SHF_NOTE_NV_TKINFO"
	.tkinfo
        /*0018*/ 	.word	0x00000002
        /*0030*/ 	.string	""
        /*0030*/ 	.string	"ptxas"
        /*0030*/ 	.string	"Cuda compilation tools, release 13.0, V13.0.88"
        /*0030*/ 	.string	"Build cuda_13.0.r13.0/compiler.36424714_0"
        /*0030*/ 	.string	"-arch sm_100 -m 64 "



//--------------------- .note.nv.cuinfo           --------------------------
	.section	.note.nv.cuinfo,"",@"SHT_NOTE"
	.sectionflags	@"SHF_NOTE_NV_CUINFO"
        /*0018*/ 	.short	0x0002
        /*001a*/ 	.short	0x0064
        /*001c*/ 	.short	0x0082
	.zero		2


//--------------------- .nv.info                  --------------------------
	.section	.nv.info,"",@"SHT_CUDA_INFO"
	.align	4


	//----- nvinfo : EIATTR_REGCOUNT
	.align		4
        /*0000*/ 	.byte	0x04, 0x2f
        /*0002*/ 	.short	(.L_41 - .L_40)
	.align		4
.L_40:
        /*0004*/ 	.word	index@(_ZN3cub18CUB_300001_SM_10006detail11EmptyKernelIvEEvv)
        /*0008*/ 	.word	0x00000004


	//----- nvinfo : EIATTR_FRAME_SIZE
	.align		4
.L_41:
        /*000c*/ 	.byte	0x04, 0x11
        /*000e*/ 	.short	(.L_43 - .L_42)
	.align		4
.L_42:
        /*0010*/ 	.word	index@(_ZN3cub18CUB_300001_SM_10006detail11EmptyKernelIvEEvv)
        /*0014*/ 	.word	0x00000000


	//----- nvinfo : EIATTR_MIN_STACK_SIZE
	.align		4
.L_43:
        /*0018*/ 	.byte	0x04, 0x12
        /*001a*/ 	.short	(.L_45 - .L_44)
	.align		4
.L_44:
        /*001c*/ 	.word	index@(_ZN3cub18CUB_300001_SM_10006detail11EmptyKernelIvEEvv)
        /*0020*/ 	.word	0x00000000
.L_45:


//--------------------- .nv.compat                --------------------------
	.section	.nv.compat,"",@"SHT_CUDA_COMPAT_INFO"
	.align	4
        /*0000*/ 	.byte	0x02, 0x09, 0x00, 0x00, 0x02, 0x02, 0x01, 0x00, 0x02, 0x05, 0x05, 0x00, 0x03, 0x07, 0x01, 0x01
        /*0010*/ 	.byte	0x02, 0x03, 0x00, 0x00, 0x02, 0x06, 0x01, 0x00, 0x04, 0x0b, 0x08, 0x00, 0x09, 0x00, 0x00, 0x00
        /*0020*/ 	.byte	0x00, 0x00, 0x00, 0x00


//--------------------- .nv.info._ZN3cub18CUB_300001_SM_10006detail11EmptyKernelIvEEvv --------------------------
	.section	.nv.info._ZN3cub18CUB_300001_SM_10006detail11EmptyKernelIvEEvv,"",@"SHT_CUDA_INFO"
	.sectionflags	@""
	.align	4


	//----- nvinfo : EIATTR_CUDA_API_VERSION
	.align		4
        /*0000*/ 	.byte	0x04, 0x37
        /*0002*/ 	.short	(.L_47 - .L_46)
.L_46:
        /*0004*/ 	.word	0x00000082


	//----- nvinfo : EIATTR_SPARSE_MMA_MASK
	.align		4
.L_47:
        /*0008*/ 	.byte	0x03, 0x50
        /*000a*/ 	.short	0x0000


	//----- nvinfo : EIATTR_MAXREG_COUNT
	.align		4
        /*000c*/ 	.byte	0x03, 0x1b
        /*000e*/ 	.short	0x00ff


	//----- nvinfo : EIATTR_MERCURY_ISA_VERSION
	.align		4
        /*0010*/ 	.byte	0x03, 0x5f
        /*0012*/ 	.short	0x0101


	//----- nvinfo : EIATTR_VRC_CTA_INIT_COUNT
	.align		4
        /*0014*/ 	.byte	0x02, 0x4a
	.zero		1
	.zero		1


	//----- nvinfo : EIATTR_EXIT_INSTR_OFFSETS
	.align		4
        /*0018*/ 	.byte	0x04, 0x1c
        /*001a*/ 	.short	(.L_49 - .L_48)


	//   ....[0]....
.L_48:
        /*001c*/ 	.word	0x00000010


	//----- nvinfo : EIATTR_SW_WAR
	.align		4
.L_49:
        /*0020*/ 	.byte	0x04, 0x36
        /*0022*/ 	.short	(.L_51 - .L_50)
.L_50:
        /*0024*/ 	.word	0x00000008
.L_51:


//--------------------- .nv.callgraph             --------------------------
	.section	.nv.callgraph,"",@"SHT_CUDA_CALLGRAPH"
	.align	4
	.sectionentsize	8
	.align		4
        /*0000*/ 	.word	0x00000000
	.align		4
        /*0004*/ 	.word	0xffffffff
	.align		4
        /*0008*/ 	.word	0x00000000
	.align		4
        /*000c*/ 	.word	0xfffffffe
	.align		4
        /*0010*/ 	.word	0x00000000
	.align		4
        /*0014*/ 	.word	0xfffffffd
	.align		4
        /*0018*/ 	.word	0x00000000
	.align		4
        /*001c*/ 	.word	0xfffffffc


//--------------------- .nv.constant4             --------------------------
	.section	.nv.constant4,"a",@progbits
	.align	8
	.align		8
.nv.constant4:
        /*0000*/ 	.dword	_ZN40_INTERNAL_8b2df43f_4_k_cu_dcf479dd_321344cuda3std3__45__cpo5beginE
	.align		8
        /*0008*/ 	.dword	_ZN40_INTERNAL_8b2df43f_4_k_cu_dcf479dd_321344cuda3std3__45__cpo3endE
	.align		8
        /*0010*/ 	.dword	_ZN40_INTERNAL_8b2df43f_4_k_cu_dcf479dd_321344cuda3std3__45__cpo6cbeginE
	.align		8
        /*0018*/ 	.dword	_ZN40_INTERNAL_8b2df43f_4_k_cu_dcf479dd_321344cuda3std3__45__cpo4cendE
	.align		8
        /*0020*/ 	.dword	_ZN40_INTERNAL_8b2df43f_4_k_cu_dcf479dd_321344cuda3std3__45__cpo6rbeginE
	.align		8
        /*0028*/ 	.dword	_ZN40_INTERNAL_8b2df43f_4_k_cu_dcf479dd_321344cuda3std3__45__cpo4rendE
	.align		8
        /*0030*/ 	.dword	_ZN40_INTERNAL_8b2df43f_4_k_cu_dcf479dd_321344cuda3std3__45__cpo7crbeginE
	.align		8
        /*0038*/ 	.dword	_ZN40_INTERNAL_8b2df43f_4_k_cu_dcf479dd_321344cuda3std3__45__cpo5crendE
	.align		8
        /*0040*/ 	.dword	_ZN40_INTERNAL_8b2df43f_4_k_cu_dcf479dd_321344cuda3std3__442_GLOBAL__N__8b2df43f_4_k_cu_dcf479dd_321346ignoreE
	.align		8
        /*0048*/ 	.dword	_ZN40_INTERNAL_8b2df43f_4_k_cu_dcf479dd_321344cuda3std3__419piecewise_constructE
	.align		8
        /*0050*/ 	.dword	_ZN40_INTERNAL_8b2df43f_4_k_cu_dcf479dd_321344cuda3std3__48in_placeE
	.align		8
        /*0058*/ 	.dword	_ZN40_INTERNAL_8b2df43f_4_k_cu_dcf479dd_321344cuda3std3__420unreachable_sentinelE
	.align		8
        /*0060*/ 	.dword	_ZN40_INTERNAL_8b2df43f_4_k_cu_dcf479dd_321344cuda3std3__47nulloptE
	.align		8
        /*0068*/ 	.dword	_ZN40_INTERNAL_8b2df43f_4_k_cu_dcf479dd_321344cuda3std3__48unexpectE
	.align		8
        /*0070*/ 	.dword	_ZN40_INTERNAL_8b2df43f_4_k_cu_dcf479dd_321344cuda3std6ranges3__45__cpo4swapE
	.align		8
        /*0078*/ 	.dword	_ZN40_INTERNAL_8b2df43f_4_k_cu_dcf479dd_321344cuda3std6ranges3__45__cpo9iter_moveE
	.align		8
        /*0080*/ 	.dword	_ZN40_INTERNAL_8b2df43f_4_k_cu_dcf479dd_321344cuda3std6ranges3__45__cpo5beginE
	.align		8
        /*0088*/ 	.dword	_ZN40_INTERNAL_8b2df43f_4_k_cu_dcf479dd_321344cuda3std6ranges3__45__cpo3endE
	.align		8
        /*0090*/ 	.dword	_ZN40_INTERNAL_8b2df43f_4_k_cu_dcf479dd_321344cuda3std6ranges3__45__cpo6cbeginE
	.align		8
        /*0098*/ 	.dword	_ZN40_INTERNAL_8b2df43f_4_k_cu_dcf479dd_321344cuda3std6ranges3__45__cpo4cendE
	.align		8
        /*00a0*/ 	.dword	_ZN40_INTERNAL_8b2df43f_4_k_cu_dcf479dd_321344cuda3std6ranges3__45__cpo7advanceE
	.align		8
        /*00a8*/ 	.dword	_ZN40_INTERNAL_8b2df43f_4_k_cu_dcf479dd_321344cuda3std6ranges3__45__cpo9iter_swapE
	.align		8
        /*00b0*/ 	.dword	_ZN40_INTERNAL_8b2df43f_4_k_cu_dcf479dd_321344cuda3std6ranges3__45__cpo4nextE
	.align		8
        /*00b8*/ 	.dword	_ZN40_INTERNAL_8b2df43f_4_k_cu_dcf479dd_321344cuda3std6ranges3__45__cpo4prevE
	.align		8
        /*00c0*/ 	.dword	_ZN40_INTERNAL_8b2df43f_4_k_cu_dcf479dd_321344cuda3std6ranges3__45__cpo4dataE
	.align		8
        /*00c8*/ 	.dword	_ZN40_INTERNAL_8b2df43f_4_k_cu_dcf479dd_321344cuda3std6ranges3__45__cpo5cdataE
	.align		8
        /*00d0*/ 	.dword	_ZN40_INTERNAL_8b2df43f_4_k_cu_dcf479dd_321344cuda3std6ranges3__45__cpo4sizeE
	.align		8
        /*00d8*/ 	.dword	_ZN40_INTERNAL_8b2df43f_4_k_cu_dcf479dd_321344cuda3std6ranges3__45__cpo5ssizeE
	.align		8
        /*00e0*/ 	.dword	_ZN40_INTERNAL_8b2df43f_4_k_cu_dcf479dd_321344cuda3std6ranges3__45__cpo8distanceE
	.align		8
        /*00e8*/ 	.dword	_ZN40_INTERNAL_8b2df43f_4_k_cu_dcf479dd_321346thrust24THRUST_300001_SM_1000_NS6system6detail10sequential3seqE
	.align		8
        /*00f0*/ 	.dword	_ZN40_INTERNAL_8b2df43f_4_k_cu_dcf479dd_321346thrust24THRUST_300001_SM_1000_NS12placeholders2_1E
	.align		8
        /*00f8*/ 	.dword	_ZN40_INTERNAL_8b2df43f_4_k_cu_dcf479dd_321346thrust24THRUST_300001_SM_1000_NS12placeholders2_2E
	.align		8
        /*0100*/ 	.dword	_ZN40_INTERNAL_8b2df43f_4_k_cu_dcf479dd_321346thrust24THRUST_300001_SM_1000_NS12placeholders2_3E
	.align		8
        /*0108*/ 	.dword	_ZN40_INTERNAL_8b2df43f_4_k_cu_dcf479dd_321346thrust24THRUST_300001_SM_1000_NS12placeholders2_4E
	.align		8
        /*0110*/ 	.dword	_ZN40_INTERNAL_8b2df43f_4_k_cu_dcf479dd_321346thrust24THRUST_300001_SM_1000_NS12placeholders2_5E
	.align		8
        /*0118*/ 	.dword	_ZN40_INTERNAL_8b2df43f_4_k_cu_dcf479dd_321346thrust24THRUST_300001_SM_1000_NS12placeholders2_6E
	.align		8
        /*0120*/ 	.dword	_ZN40_INTERNAL_8b2df43f_4_k_cu_dcf479dd_321346thrust24THRUST_300001_SM_1000_NS12placeholders2_7E
	.align		8
        /*0128*/ 	.dword	_ZN40_INTERNAL_8b2df43f_4_k_cu_dcf479dd_321346thrust24THRUST_300001_SM_1000_NS12placeholders2_8E
	.align		8
        /*0130*/ 	.dword	_ZN40_INTERNAL_8b2df43f_4_k_cu_dcf479dd_321346thrust24THRUST_300001_SM_1000_NS12placeholders2_9E
	.align		8
        /*0138*/ 	.dword	_ZN40_INTERNAL_8b2df43f_4_k_cu_dcf479dd_321346thrust24THRUST_300001_SM_1000_NS12placeholders3_10E


//--------------------- .text._ZN3cub18CUB_300001_SM_10006detail11EmptyKernelIvEEvv --------------------------
	.section	.text._ZN3cub18CUB_300001_SM_10006detail11EmptyKernelIvEEvv,"ax",@progbits
	.align	128
        .global         _ZN3cub18CUB_300001_SM_10006detail11EmptyKernelIvEEvv
        .type           _ZN3cub18CUB_300001_SM_10006detail11EmptyKernelIvEEvv,@function
        .size           _ZN3cub18CUB_300001_SM_10006detail11EmptyKernelIvEEvv,(.L_x_1 - _ZN3cub18CUB_300001_SM_10006detail11EmptyKernelIvEEvv)
        .other          _ZN3cub18CUB_300001_SM_10006detail11EmptyKernelIvEEvv,@"STO_CUDA_ENTRY STV_DEFAULT"
_ZN3cub18CUB_300001_SM_10006detail11EmptyKernelIvEEvv:
.text._ZN3cub18CUB_300001_SM_10006detail11EmptyKernelIvEEvv:
[----:B------:R-:W-:Y:S01]  /*0000*/  LDC R1, c[0x0][0x37c] ;  /* 0x0000df00ff017b82 */ /* 0x000fe20000000800 */
[----:B------:R-:W-:Y:S05]  /*0010*/  EXIT ;  /* 0x000000000000794d */ /* 0x000fea0003800000 */
.L_x_0:
[----:B------:R-:W-:-:S00]  /*0020*/  BRA `(.L_x_0) ;  /* 0xfffffffc00fc7947 */ /* 0x000fc0000383ffff */
[----:B------:R-:W-:-:S00]  /*0030*/  NOP ;  /* 0x0000000000007918 */ /* 0x000fc00000000000 */
        /* <DEDUP_REMOVED lines=12> */
.L_x_1:


//--------------------- .nv.shared.reserved.0     --------------------------
	.section	.nv.shared.reserved.0,"aw",@nobits
	.weak		__nv_reservedSMEM_offset_0_alias
	.size		__nv_reservedSMEM_offset_0_alias, 0, 64
	.other		__nv_reservedSMEM_offset_0_alias,@"STO_CUDA_RESERVED_SHARED STV_DEFAULT"
__nv_reservedSMEM_offset_0_alias:
	.zero		0
	.zero		64


//--------------------- .nv.global                --------------------------
	.section	.nv.global,"aw",@nobits
.nv.global:
	.type		_ZN40_INTERNAL_8b2df43f_4_k_cu_dcf479dd_321346thrust24THRUST_300001_SM_1000_NS12placeholders2_5E,@object
	.size		_ZN40_INTERNAL_8b2df43f_4_k_cu_dcf479dd_321346thrust24THRUST_300001_SM_1000_NS12placeholders2_5E,(_ZN40_INTERNAL_8b2df43f_4_k_cu_dcf479dd_321344cuda3std3__45__cpo6cbeginE - _ZN40_INTERNAL_8b2df43f_4_k_cu_dcf479dd_321346thrust24THRUST_300001_SM_1000_NS12placeholders2_5E)
_ZN40_INTERNAL_8b2df43f_4_k_cu_dcf479dd_321346thrust24THRUST_300001_SM_1000_NS12placeholders2_5E:
	.zero		1
	.type		_ZN40_INTERNAL_8b2df43f_4_k_cu_dcf479dd_321344cuda3std3__45__cpo6cbeginE,@object
	.size		_ZN40_INTERNAL_8b2df43f_4_k_cu_dcf479dd_321344cuda3std3__45__cpo6cbeginE,(_ZN40_INTERNAL_8b2df43f_4_k_cu_dcf479dd_321344cuda3std6ranges3__45__cpo6cbeginE - _ZN40_INTERNAL_8b2df43f_4_k_cu_dcf479dd_321344cuda3std3__45__cpo6cbeginE)
_ZN40_INTERNAL_8b2df43f_4_k_cu_dcf479dd_321344cuda3std3__45__cpo6cbeginE:
	.zero		1
	.type		_ZN40_INTERNAL_8b2df43f_4_k_cu_dcf479dd_321344cuda3std6ranges3__45__cpo6cbeginE,@object
	.size		_ZN40_INTERNAL_8b2df43f_4_k_cu_dcf479dd_321344cuda3std6ranges3__45__cpo6cbeginE,(_ZN40_INTERNAL_8b2df43f_4_k_cu_dcf479dd_321344cuda3std3__48in_placeE - _ZN40_INTERNAL_8b2df43f_4_k_cu_dcf479dd_321344cuda3std6ranges3__45__cpo6cbeginE)
_ZN40_INTERNAL_8b2df43f_4_k_cu_dcf479dd_321344cuda3std6ranges3__45__cpo6cbeginE:
	.zero		1
	.type		_ZN40_INTERNAL_8b2df43f_4_k_cu_dcf479dd_321344cuda3std3__48in_placeE,@object
	.size		_ZN40_INTERNAL_8b2df43f_4_k_cu_dcf479dd_321344cuda3std3__48in_placeE,(_ZN40_INTERNAL_8b2df43f_4_k_cu_dcf479dd_321344cuda3std6ranges3__45__cpo4sizeE - _ZN40_INTERNAL_8b2df43f_4_k_cu_dcf479dd_321344cuda3std3__48in_placeE)
_ZN40_INTERNAL_8b2df43f_4_k_cu_dcf479dd_321344cuda3std3__48in_placeE:
	.zero		1
	.type		_ZN40_INTERNAL_8b2df43f_4_k_cu_dcf479dd_321344cuda3std6ranges3__45__cpo4sizeE,@object
	.size		_ZN40_INTERNAL_8b2df43f_4_k_cu_dcf479dd_321344cuda3std6ranges3__45__cpo4sizeE,(_ZN40_INTERNAL_8b2df43f_4_k_cu_dcf479dd_321346thrust24THRUST_300001_SM_1000_NS12placeholders2_9E - _ZN40_INTERNAL_8b2df43f_4_k_cu_dcf479dd_321344cuda3std6ranges3__45__cpo4sizeE)
_ZN40_INTERNAL_8b2df43f_4_k_cu_dcf479dd_321344cuda3std6ranges3__45__cpo4sizeE:
	.zero		1
	.type		_ZN40_INTERNAL_8b2df43f_4_k_cu_dcf479dd_321346thrust24THRUST_300001_SM_1000_NS12placeholders2_9E,@object
	.size		_ZN40_INTERNAL_8b2df43f_4_k_cu_dcf479dd_321346thrust24THRUST_300001_SM_1000_NS12placeholders2_9E,(_ZN40_INTERNAL_8b2df43f_4_k_cu_dcf479dd_321344cuda3std3__45__cpo7crbeginE - _ZN40_INTERNAL_8b2df43f_4_k_cu_dcf479dd_321346thrust24THRUST_300001_SM_1000_NS12placeholders2_9E)
_ZN40_INTERNAL_8b2df43f_4_k_cu_dcf479dd_321346thrust24THRUST_300001_SM_1000_NS12placeholders2_9E:
	.zero		1
	.type		_ZN40_INTERNAL_8b2df43f_4_k_cu_dcf479dd_321344cuda3std3__45__cpo7crbeginE,@object
	.size		_ZN40_INTERNAL_8b2df43f_4_k_cu_dcf479dd_321344cuda3std3__45__cpo7crbeginE,(_ZN40_INTERNAL_8b2df43f_4_k_cu_dcf479dd_321344cuda3std6ranges3__45__cpo4nextE - _ZN40_INTERNAL_8b2df43f_4_k_cu_dcf479dd_321344cuda3std3__45__cpo7crbeginE)
_ZN40_INTERNAL_8b2df43f_4_k_cu_dcf479dd_321344cuda3std3__45__cpo7crbeginE:
	.zero		1
	.type		_ZN40_INTERNAL_8b2df43f_4_k_cu_dcf479dd_321344cuda3std6ranges3__45__cpo4nextE,@object
	.size		_ZN40_INTERNAL_8b2df43f_4_k_cu_dcf479dd_321344cuda3std6ranges3__45__cpo4nextE,(_ZN40_INTERNAL_8b2df43f_4_k_cu_dcf479dd_321344cuda3std6ranges3__45__cpo4swapE - _ZN40_INTERNAL_8b2df43f_4_k_cu_dcf479dd_321344cuda3std6ranges3__45__cpo4nextE)
_ZN40_INTERNAL_8b2df43f_4_k_cu_dcf479dd_321344cuda3std6ranges3__45__cpo4nextE:
	.zero		1
	.type		_ZN40_INTERNAL_8b2df43f_4_k_cu_dcf479dd_321344cuda3std6ranges3__45__cpo4swapE,@object
	.size		_ZN40_INTERNAL_8b2df43f_4_k_cu_dcf479dd_321344cuda3std6ranges3__45__cpo4swapE,(_ZN40_INTERNAL_8b2df43f_4_k_cu_dcf479dd_321346thrust24THRUST_300001_SM_1000_NS12placeholders2_1E - _ZN40_INTERNAL_8b2df43f_4_k_cu_dcf479dd_321344cuda3std6ranges3__45__cpo4swapE)
_ZN40_INTERNAL_8b2df43f_4_k_cu_dcf479dd_321344cuda3std6ranges3__45__cpo4swapE:
	.zero		1
	.type		_ZN40_INTERNAL_8b2df43f_4_k_cu_dcf479dd_321346thrust24THRUST_300001_SM_1000_NS12placeholders2_1E,@object
	.size		_ZN40_INTERNAL_8b2df43f_4_k_cu_dcf479dd_321346thrust24THRUST_300001_SM_1000_NS12placeholders2_1E,(_ZN40_INTERNAL_8b2df43f_4_k_cu_dcf479dd_321346thrust24THRUST_300001_SM_1000_NS12placeholders2_3E - _ZN40_INTERNAL_8b2df43f_4_k_cu_dcf479dd_321346thrust24THRUST_300001_SM_1000_NS12placeholders2_1E)
_ZN40_INTERNAL_8b2df43f_4_k_cu_dcf479dd_321346thrust24THRUST_300001_SM_1000_NS12placeholders2_1E:
	.zero		1
	.type		_ZN40_INTERNAL_8b2df43f_4_k_cu_dcf479dd_321346thrust24THRUST_300001_SM_1000_NS12placeholders2_3E,@object
	.size		_ZN40_INTERNAL_8b2df43f_4_k_cu_dcf479dd_321346thrust24THRUST_300001_SM_1000_NS12placeholders2_3E,(_ZN40_INTERNAL_8b2df43f_4_k_cu_dcf479dd_321344cuda3std3__45__cpo5beginE - _ZN40_INTERNAL_8b2df43f_4_k_cu_dcf479dd_321346thrust24THRUST_300001_SM_1000_NS12placeholders2_3E)
_ZN40_INTERNAL_8b2df43f_4_k_cu_dcf479dd_321346thrust24THRUST_300001_SM_1000_NS12placeholders2_3E:
	.zero		1
	.type		_ZN40_INTERNAL_8b2df43f_4_k_cu_dcf479dd_321344cuda3std3__45__cpo5beginE,@object
	.size		_ZN40_INTERNAL_8b2df43f_4_k_cu_dcf479dd_321344cuda3std3__45__cpo5beginE,(_ZN40_INTERNAL_8b2df43f_4_k_cu_dcf479dd_321344cuda3std6ranges3__45__cpo5beginE - _ZN40_INTERNAL_8b2df43f_4_k_cu_dcf479dd_321344cuda3std3__45__cpo5beginE)
_ZN40_INTERNAL_8b2df43f_4_k_cu_dcf479dd_321344cuda3std3__45__cpo5beginE:
	.zero		1
	.type		_ZN40_INTERNAL_8b2df43f_4_k_cu_dcf479dd_321344cuda3std6ranges3__45__cpo5beginE,@object
	.size		_ZN40_INTERNAL_8b2df43f_4_k_cu_dcf479dd_321344cuda3std6ranges3__45__cpo5beginE,(_ZN40_INTERNAL_8b2df43f_4_k_cu_dcf479dd_321344cuda3std3__442_GLOBAL__N__8b2df43f_4_k_cu_dcf479dd_321346ignoreE - _ZN40_INTERNAL_8b2df43f_4_k_cu_dcf479dd_321344cuda3std6ranges3__45__cpo5beginE)
_ZN40_INTERNAL_8b2df43f_4_k_cu_dcf479dd_321344cuda3std6ranges3__45__cpo5beginE:
	.zero		1
	.type		_ZN40_INTERNAL_8b2df43f_4_k_cu_dcf479dd_321344cuda3std3__442_GLOBAL__N__8b2df43f_4_k_cu_dcf479dd_321346ignoreE,@object
	.size		_ZN40_INTERNAL_8b2df43f_4_k_cu_dcf479dd_321344cuda3std3__442_GLOBAL__N__8b2df43f_4_k_cu_dcf479dd_321346ignoreE,(_ZN40_INTERNAL_8b2df43f_4_k_cu_dcf479dd_321344cuda3std6ranges3__45__cpo4dataE - _ZN40_INTERNAL_8b2df43f_4_k_cu_dcf479dd_321344cuda3std3__442_GLOBAL__N__8b2df43f_4_k_cu_dcf479dd_321346ignoreE)
_ZN40_INTERNAL_8b2df43f_4_k_cu_dcf479dd_321344cuda3std3__442_GLOBAL__N__8b2df43f_4_k_cu_dcf479dd_321346ignoreE:
	.zero		1
	.type		_ZN40_INTERNAL_8b2df43f_4_k_cu_dcf479dd_321344cuda3std6ranges3__45__cpo4dataE,@object
	.size		_ZN40_INTERNAL_8b2df43f_4_k_cu_dcf479dd_321344cuda3std6ranges3__45__cpo4dataE,(_ZN40_INTERNAL_8b2df43f_4_k_cu_dcf479dd_321346thrust24THRUST_300001_SM_1000_NS12placeholders2_7E - _ZN40_INTERNAL_8b2df43f_4_k_cu_dcf479dd_321344cuda3std6ranges3__45__cpo4dataE)
_ZN40_INTERNAL_8b2df43f_4_k_cu_dcf479dd_321344cuda3std6ranges3__45__cpo4dataE:
	.zero		1
	.type		_ZN40_INTERNAL_8b2df43f_4_k_cu_dcf479dd_321346thrust24THRUST_300001_SM_1000_NS12placeholders2_7E,@object
	.size		_ZN40_INTERNAL_8b2df43f_4_k_cu_dcf479dd_321346thrust24THRUST_300001_SM_1000_NS12placeholders2_7E,(_ZN40_INTERNAL_8b2df43f_4_k_cu_dcf479dd_321344cuda3std3__45__cpo6rbeginE - _ZN40_INTERNAL_8b2df43f_4_k_cu_dcf479dd_321346thrust24THRUST_300001_SM_1000_NS12placeholders2_7E)
_ZN40_INTERNAL_8b2df43f_4_k_cu_dcf479dd_321346thrust24THRUST_300001_SM_1000_NS12placeholders2_7E:
	.zero		1
	.type		_ZN40_INTERNAL_8b2df43f_4_k_cu_dcf479dd_321344cuda3std3__45__cpo6rbeginE,@object
	.size		_ZN40_INTERNAL_8b2df43f_4_k_cu_dcf479dd_321344cuda3std3__45__cpo6rbeginE,(_ZN40_INTERNAL_8b2df43f_4_k_cu_dcf479dd_321344cuda3std6ranges3__45__cpo7advanceE - _ZN40_INTERNAL_8b2df43f_4_k_cu_dcf479dd_321344cuda3std3__45__cpo6rbeginE)
_ZN40_INTERNAL_8b2df43f_4_k_cu_dcf479dd_321344cuda3std3__45__cpo6rbeginE:
	.zero		1
	.type		_ZN40_INTERNAL_8b2df43f_4_k_cu_dcf479dd_321344cuda3std6ranges3__45__cpo7advanceE,@object
	.size		_ZN40_INTERNAL_8b2df43f_4_k_cu_dcf479dd_321344cuda3std6ranges3__45__cpo7advanceE,(_ZN40_INTERNAL_8b2df43f_4_k_cu_dcf479dd_321344cuda3std3__47nulloptE - _ZN40_INTERNAL_8b2df43f_4_k_cu_dcf479dd_321344cuda3std6ranges3__45__cpo7advanceE)
_ZN40_INTERNAL_8b2df43f_4_k_cu_dcf479dd_321344cuda3std6ranges3__45__cpo7advanceE:
	.zero		1
	.type		_ZN40_INTERNAL_8b2df43f_4_k_cu_dcf479dd_321344cuda3std3__47nulloptE,@object
	.size		_ZN40_INTERNAL_8b2df43f_4_k_cu_dcf479dd_321344cuda3std3__47nulloptE,(_ZN40_INTERNAL_8b2df43f_4_k_cu_dcf479dd_321344cuda3std6ranges3__45__cpo8distanceE - _ZN40_INTERNAL_8b2df43f_4_k_cu_dcf479dd_321344cuda3std3__47nulloptE)
_ZN40_INTERNAL_8b2df43f_4_k_cu_dcf479dd_321344cuda3std3__47nulloptE:
	.zero		1
	.type		_ZN40_INTERNAL_8b2df43f_4_k_cu_dcf479dd_321344cuda3std6ranges3__45__cpo8distanceE,@object
	.size		_ZN40_INTERNAL_8b2df43f_4_k_cu_dcf479dd_321344cuda3std6ranges3__45__cpo8distanceE,(_ZN40_INTERNAL_8b2df43f_4_k_cu_dcf479dd_321346thrust24THRUST_300001_SM_1000_NS12placeholders2_6E - _ZN40_INTERNAL_8b2df43f_4_k_cu_dcf479dd_321344cuda3std6ranges3__45__cpo8distanceE)
_ZN40_INTERNAL_8b2df43f_4_k_cu_dcf479dd_321344cuda3std6ranges3__45__cpo8distanceE:
	.zero		1
	.type		_ZN40_INTERNAL_8b2df43f_4_k_cu_dcf479dd_321346thrust24THRUST_300001_SM_1000_NS12placeholders2_6E,@object
	.size		_ZN40_INTERNAL_8b2df43f_4_k_cu_dcf479dd_321346thrust24THRUST_300001_SM_1000_NS12placeholders2_6E,(_ZN40_INTERNAL_8b2df43f_4_k_cu_dcf479dd_321344cuda3std3__45__cpo4cendE - _ZN40_INTERNAL_8b2df43f_4_k_cu_dcf479dd_321346thrust24THRUST_300001_SM_1000_NS12placeholders2_6E)
_ZN40_INTERNAL_8b2df43f_4_k_cu_dcf479dd_321346thrust24THRUST_300001_SM_1000_NS12placeholders2_6E:
	.zero		1
	.type		_ZN40_INTERNAL_8b2df43f_4_k_cu_dcf479dd_321344cuda3std3__45__cpo4cendE,@object
	.size		_ZN40_INTERNAL_8b2df43f_4_k_cu_dcf479dd_321344cuda3std3__45__cpo4cendE,(_ZN40_INTERNAL_8b2df43f_4_k_cu_dcf479dd_321344cuda3std6ranges3__45__cpo4cendE - _ZN40_INTERNAL_8b2df43f_4_k_cu_dcf479dd_321344cuda3std3__45__cpo4cendE)
_ZN40_INTERNAL_8b2df43f_4_k_cu_dcf479dd_321344cuda3std3__45__cpo4cendE:
	.zero		1
	.type		_ZN40_INTERNAL_8b2df43f_4_k_cu_dcf479dd_321344cuda3std6ranges3__45__cpo4cendE,@object
	.size		_ZN40_INTERNAL_8b2df43f_4_k_cu_dcf479dd_321344cuda3std6ranges3__45__cpo4cendE,(_ZN40_INTERNAL_8b2df43f_4_k_cu_dcf479dd_321344cuda3std3__420unreachable_sentinelE - _ZN40_INTERNAL_8b2df43f_4_k_cu_dcf479dd_321344cuda3std6ranges3__45__cpo4cendE)
_ZN40_INTERNAL_8b2df43f_4_k_cu_dcf479dd_321344cuda3std6ranges3__45__cpo4cendE:
	.zero		1
	.type		_ZN40_INTERNAL_8b2df43f_4_k_cu_dcf479dd_321344cuda3std3__420unreachable_sentinelE,@object
	.size		_ZN40_INTERNAL_8b2df43f_4_k_cu_dcf479dd_321344cuda3std3__420unreachable_sentinelE,(_ZN40_INTERNAL_8b2df43f_4_k_cu_dcf479dd_321344cuda3std6ranges3__45__cpo5ssizeE - _ZN40_INTERNAL_8b2df43f_4_k_cu_dcf479dd_321344cuda3std3__420unreachable_sentinelE)
_ZN40_INTERNAL_8b2df43f_4_k_cu_dcf479dd_321344cuda3std3__420unreachable_sentinelE:
	.zero		1
	.type		_ZN40_INTERNAL_8b2df43f_4_k_cu_dcf479dd_321344cuda3std6ranges3__45__cpo5ssizeE,@object
	.size		_ZN40_INTERNAL_8b2df43f_4_k_cu_dcf479dd_321344cuda3std6ranges3__45__cpo5ssizeE,(_ZN40_INTERNAL_8b2df43f_4_k_cu_dcf479dd_321346thrust24THRUST_300001_SM_1000_NS12placeholders3_10E - _ZN40_INTERNAL_8b2df43f_4_k_cu_dcf479dd_321344cuda3std6ranges3__45__cpo5ssizeE)
_ZN40_INTERNAL_8b2df43f_4_k_cu_dcf479dd_321344cuda3std6ranges3__45__cpo5ssizeE:
	.zero		1
	.type		_ZN40_INTERNAL_8b2df43f_4_k_cu_dcf479dd_321346thrust24THRUST_300001_SM_1000_NS12placeholders3_10E,@object
	.size		_ZN40_INTERNAL_8b2df43f_4_k_cu_dcf479dd_321346thrust24THRUST_300001_SM_1000_NS12placeholders3_10E,(_ZN40_INTERNAL_8b2df43f_4_k_cu_dcf479dd_321344cuda3std3__45__cpo5crendE - _ZN40_INTERNAL_8b2df43f_4_k_cu_dcf479dd_321346thrust24THRUST_300001_SM_1000_NS12placeholders3_10E)
_ZN40_INTERNAL_8b2df43f_4_k_cu_dcf479dd_321346thrust24THRUST_300001_SM_1000_NS12placeholders3_10E:
	.zero		1
	.type		_ZN40_INTERNAL_8b2df43f_4_k_cu_dcf479dd_321344cuda3std3__45__cpo5crendE,@object
	.size		_ZN40_INTERNAL_8b2df43f_4_k_cu_dcf479dd_321344cuda3std3__45__cpo5crendE,(_ZN40_INTERNAL_8b2df43f_4_k_cu_dcf479dd_321344cuda3std6ranges3__45__cpo4prevE - _ZN40_INTERNAL_8b2df43f_4_k_cu_dcf479dd_321344cuda3std3__45__cpo5crendE)
_ZN40_INTERNAL_8b2df43f_4_k_cu_dcf479dd_321344cuda3std3__45__cpo5crendE:
	.zero		1
	.type		_ZN40_INTERNAL_8b2df43f_4_k_cu_dcf479dd_321344cuda3std6ranges3__45__cpo4prevE,@object
	.size		_ZN40_INTERNAL_8b2df43f_4_k_cu_dcf479dd_321344cuda3std6ranges3__45__cpo4prevE,(_ZN40_INTERNAL_8b2df43f_4_k_cu_dcf479dd_321344cuda3std6ranges3__45__cpo9iter_moveE - _ZN40_INTERNAL_8b2df43f_4_k_cu_dcf479dd_321344cuda3std6ranges3__45__cpo4prevE)
_ZN40_INTERNAL_8b2df43f_4_k_cu_dcf479dd_321344cuda3std6ranges3__45__cpo4prevE:
	.zero		1
	.type		_ZN40_INTERNAL_8b2df43f_4_k_cu_dcf479dd_321344cuda3std6ranges3__45__cpo9iter_moveE,@object
	.size		_ZN40_INTERNAL_8b2df43f_4_k_cu_dcf479dd_321344cuda3std6ranges3__45__cpo9iter_moveE,(_ZN40_INTERNAL_8b2df43f_4_k_cu_dcf479dd_321346thrust24THRUST_300001_SM_1000_NS12placeholders2_2E - _ZN40_INTERNAL_8b2df43f_4_k_cu_dcf479dd_321344cuda3std6ranges3__45__cpo9iter_moveE)
_ZN40_INTERNAL_8b2df43f_4_k_cu_dcf479dd_321344cuda3std6ranges3__45__cpo9iter_moveE:
	.zero		1
	.type		_ZN40_INTERNAL_8b2df43f_4_k_cu_dcf479dd_321346thrust24THRUST_300001_SM_1000_NS12placeholders2_2E,@object
	.size		_ZN40_INTERNAL_8b2df43f_4_k_cu_dcf479dd_321346thrust24THRUST_300001_SM_1000_NS12placeholders2_2E,(_ZN40_INTERNAL_8b2df43f_4_k_cu_dcf479dd_321346thrust24THRUST_300001_SM_1000_NS12placeholders2_4E - _ZN40_INTERNAL_8b2df43f_4_k_cu_dcf479dd_321346thrust24THRUST_300001_SM_1000_NS12placeholders2_2E)
_ZN40_INTERNAL_8b2df43f_4_k_cu_dcf479dd_321346thrust24THRUST_300001_SM_1000_NS12placeholders2_2E:
	.zero		1
	.type		_ZN40_INTERNAL_8b2df43f_4_k_cu_dcf479dd_321346thrust24THRUST_300001_SM_1000_NS12placeholders2_4E,@object
	.size		_ZN40_INTERNAL_8b2df43f_4_k_cu_dcf479dd_321346thrust24THRUST_300001_SM_1000_NS12placeholders2_4E,(_ZN40_INTERNAL_8b2df43f_4_k_cu_dcf479dd_321344cuda3std3__45__cpo3endE - _ZN40_INTERNAL_8b2df43f_4_k_cu_dcf479dd_321346thrust24THRUST_300001_SM_1000_NS12placeholders2_4E)
_ZN40_INTERNAL_8b2df43f_4_k_cu_dcf479dd_321346thrust24THRUST_300001_SM_1000_NS12placeholders2_4E:
	.zero		1
	.type		_ZN40_INTERNAL_8b2df43f_4_k_cu_dcf479dd_321344cuda3std3__45__cpo3endE,@object
	.size		_ZN40_INTERNAL_8b2df43f_4_k_cu_dcf479dd_321344cuda3std3__45__cpo3endE,(_ZN40_INTERNAL_8b2df43f_4_k_cu_dcf479dd_321344cuda3std6ranges3__45__cpo3endE - _ZN40_INTERNAL_8b2df43f_4_k_cu_dcf479dd_321344cuda3std3__45__cpo3endE)
_ZN40_INTERNAL_8b2df43f_4_k_cu_dcf479dd_321344cuda3std3__45__cpo3endE:
	.zero		1
	.type		_ZN40_INTERNAL_8b2df43f_4_k_cu_dcf479dd_321344cuda3std6ranges3__45__cpo3endE,@object
	.size		_ZN40_INTERNAL_8b2df43f_4_k_cu_dcf479dd_321344cuda3std6ranges3__45__cpo3endE,(_ZN40_INTERNAL_8b2df43f_4_k_cu_dcf479dd_321344cuda3std3__419piecewise_constructE - _ZN40_INTERNAL_8b2df43f_4_k_cu_dcf479dd_321344cuda3std6ranges3__45__cpo3endE)
_ZN40_INTERNAL_8b2df43f_4_k_cu_dcf479dd_321344cuda3std6ranges3__45__cpo3endE:
	.zero		1
	.type		_ZN40_INTERNAL_8b2df43f_4_k_cu_dcf479dd_321344cuda3std3__419piecewise_constructE,@object
	.size		_ZN40_INTERNAL_8b2df43f_4_k_cu_dcf479dd_321344cuda3std3__419piecewise_constructE,(_ZN40_INTERNAL_8b2df43f_4_k_cu_dcf479dd_321344cuda3std6ranges3__45__cpo5cdataE - _ZN40_INTERNAL_8b2df43f_4_k_cu_dcf479dd_321344cuda3std3__419piecewise_constructE)
_ZN40_INTERNAL_8b2df43f_4_k_cu_dcf479dd_321344cuda3std3__419piecewise_constructE:
	.zero		1
	.type		_ZN40_INTERNAL_8b2df43f_4_k_cu_dcf479dd_321344cuda3std6ranges3__45__cpo5cdataE,@object
	.size		_ZN40_INTERNAL_8b2df43f_4_k_cu_dcf479dd_321344cuda3std6ranges3__45__cpo5cdataE,(_ZN40_INTERNAL_8b2df43f_4_k_cu_dcf479dd_321346thrust24THRUST_300001_SM_1000_NS12placeholders2_8E - _ZN40_INTERNAL_8b2df43f_4_k_cu_dcf479dd_321344cuda3std6ranges3__45__cpo5cdataE)
_ZN40_INTERNAL_8b2df43f_4_k_cu_dcf479dd_321344cuda3std6ranges3__45__cpo5cdataE:
	.zero		1
	.type		_ZN40_INTERNAL_8b2df43f_4_k_cu_dcf479dd_321346thrust24THRUST_300001_SM_1000_NS12placeholders2_8E,@object
	.size		_ZN40_INTERNAL_8b2df43f_4_k_cu_dcf479dd_321346thrust24THRUST_300001_SM_1000_NS12placeholders2_8E,(_ZN40_INTERNAL_8b2df43f_4_k_cu_dcf479dd_321344cuda3std3__45__cpo4rendE - _ZN40_INTERNAL_8b2df43f_4_k_cu_dcf479dd_321346thrust24THRUST_300001_SM_1000_NS12placeholders2_8E)
_ZN40_INTERNAL_8b2df43f_4_k_cu_dcf479dd_321346thrust24THRUST_300001_SM_1000_NS12placeholders2_8E:
	.zero		1
	.type		_ZN40_INTERNAL_8b2df43f_4_k_cu_dcf479dd_321344cuda3std3__45__cpo4rendE,@object
	.size		_ZN40_INTERNAL_8b2df43f_4_k_cu_dcf479dd_321344cuda3std3__45__cpo4rendE,(_ZN40_INTERNAL_8b2df43f_4_k_cu_dcf479dd_321344cuda3std6ranges3__45__cpo9iter_swapE - _ZN40_INTERNAL_8b2df43f_4_k_cu_dcf479dd_321344cuda3std3__45__cpo4rendE)
_ZN40_INTERNAL_8b2df43f_4_k_cu_dcf479dd_321344cuda3std3__45__cpo4rendE:
	.zero		1
	.type		_ZN40_INTERNAL_8b2df43f_4_k_cu_dcf479dd_321344cuda3std6ranges3__45__cpo9iter_swapE,@object
	.size		_ZN40_INTERNAL_8b2df43f_4_k_cu_dcf479dd_321344cuda3std6ranges3__45__cpo9iter_swapE,(_ZN40_INTERNAL_8b2df43f_4_k_cu_dcf479dd_321344cuda3std3__48unexpectE - _ZN40_INTERNAL_8b2df43f_4_k_cu_dcf479dd_321344cuda3std6ranges3__45__cpo9iter_swapE)
_ZN40_INTERNAL_8b2df43f_4_k_cu_dcf479dd_321344cuda3std6ranges3__45__cpo9iter_swapE:
	.zero		1
	.type		_ZN40_INTERNAL_8b2df43f_4_k_cu_dcf479dd_321344cuda3std3__48unexpectE,@object
	.size		_ZN40_INTERNAL_8b2df43f_4_k_cu_dcf479dd_321344cuda3std3__48unexpectE,(_ZN40_INTERNAL_8b2df43f_4_k_cu_dcf479dd_321346thrust24THRUST_300001_SM_1000_NS6system6detail10sequential3seqE - _ZN40_INTERNAL_8b2df43f_4_k_cu_dcf479dd_321344cuda3std3__48unexpectE)
_ZN40_INTERNAL_8b2df43f_4_k_cu_dcf479dd_321344cuda3std3__48unexpectE:
	.zero		1
	.type		_ZN40_INTERNAL_8b2df43f_4_k_cu_dcf479dd_321346thrust24THRUST_300001_SM_1000_NS6system6detail10sequential3seqE,@object
	.size		_ZN40_INTERNAL_8b2df43f_4_k_cu_dcf479dd_321346thrust24THRUST_300001_SM_1000_NS6system6detail10sequential3seqE,(.L_29 - _ZN40_INTERNAL_8b2df43f_4_k_cu_dcf479dd_321346thrust24THRUST_300001_SM_1000_NS6system6detail10sequential3seqE)
_ZN40_INTERNAL_8b2df43f_4_k_cu_dcf479dd_321346thrust24THRUST_300001_SM_1000_NS6system6detail10sequential3seqE:
	.zero		1
.L_29:


//--------------------- .nv.constant0._ZN3cub18CUB_300001_SM_10006detail11EmptyKernelIvEEvv --------------------------
	.section	.nv.constant0._ZN3cub18CUB_300001_SM_10006detail11EmptyKernelIvEEvv,"a",@progbits
	.sectionflags	@""
	.align	4
.nv.constant0._ZN3cub18CUB_300001_SM_10006detail11EmptyKernelIvEEvv:
	.zero		896


//--------------------- SYMBOLS --------------------------

	.type		.nv.reservedSmem.offset0,@object
	.size		.nv.reservedSmem.offset0,0x4
